//
// Generated by NVIDIA NVVM Compiler
//
// Compiler Build ID: CL-36424714
// Cuda compilation tools, release 13.0, V13.0.88
// Based on NVVM 20.0.0
//

.version 9.0
.target sm_100
.address_size 64

	// .globl	_Z12mandelKernelffffPiimi

.visible .entry _Z12mandelKernelffffPiimi(
	.param .f32 _Z12mandelKernelffffPiimi_param_0,
	.param .f32 _Z12mandelKernelffffPiimi_param_1,
	.param .f32 _Z12mandelKernelffffPiimi_param_2,
	.param .f32 _Z12mandelKernelffffPiimi_param_3,
	.param .u64 .ptr .align 1 _Z12mandelKernelffffPiimi_param_4,
	.param .u32 _Z12mandelKernelffffPiimi_param_5,
	.param .u64 _Z12mandelKernelffffPiimi_param_6,
	.param .u32 _Z12mandelKernelffffPiimi_param_7
)
{
	.reg .pred 	%p<6>;
	.reg .b32 	%r<24>;
	.reg .b32 	%f<31>;
	.reg .b64 	%rd<10>;

	ld.param.f32 	%f16, [_Z12mandelKernelffffPiimi_param_0];
	ld.param.f32 	%f17, [_Z12mandelKernelffffPiimi_param_1];
	ld.param.f32 	%f15, [_Z12mandelKernelffffPiimi_param_2];
	ld.param.f32 	%f18, [_Z12mandelKernelffffPiimi_param_3];
	ld.param.u64 	%rd3, [_Z12mandelKernelffffPiimi_param_4];
	ld.param.u64 	%rd4, [_Z12mandelKernelffffPiimi_param_6];
	ld.param.u32 	%r8, [_Z12mandelKernelffffPiimi_param_7];
	cvta.to.global.u64 	%rd5, %rd3;
	mov.u32 	%r9, %ctaid.x;
	mov.u32 	%r10, %ntid.x;
	mov.u32 	%r11, %tid.x;
	shl.b32 	%r12, %r11, 1;
	mad.lo.s32 	%r1, %r9, %r10, %r12;
	mov.u32 	%r13, %ctaid.y;
	mov.u32 	%r14, %ntid.y;
	mov.u32 	%r15, %tid.y;
	mad.lo.s32 	%r16, %r13, %r14, %r15;
	cvt.rn.f32.s32 	%f19, %r1;
	fma.rn.f32 	%f1, %f15, %f19, %f16;
	cvt.rn.f32.u32 	%f20, %r16;
	fma.rn.f32 	%f2, %f18, %f20, %f17;
	setp.lt.s32 	%p1, %r8, 1;
	cvt.u64.u32 	%rd6, %r16;
	mad.lo.s64 	%rd1, %rd4, %rd6, %rd5;
	@%p1 bra 	$L__BB0_8;
	fma.rn.f32 	%f3, %f15, 0f00000000, %f1;
	mov.b32 	%r20, 0;
	mov.f32 	%f27, %f2;
	mov.f32 	%f28, %f3;
$L__BB0_2:
	mul.f32 	%f21, %f28, %f28;
	mul.f32 	%f22, %f27, %f27;
	sub.f32 	%f6, %f21, %f22;
	setp.gt.f32 	%p2, %f6, 0f40800000;
	mov.u32 	%r23, %r20;
	@%p2 bra 	$L__BB0_4;
	add.f32 	%f23, %f28, %f28;
	fma.rn.f32 	%f27, %f23, %f27, %f2;
	add.f32 	%f28, %f3, %f6;
	add.s32 	%r20, %r20, 1;
	setp.eq.s32 	%p3, %r20, %r8;
	mov.u32 	%r23, %r8;
	@%p3 bra 	$L__BB0_4;
	bra.uni 	$L__BB0_2;
$L__BB0_4:
	mul.wide.s32 	%rd9, %r1, 4;
	add.s64 	%rd2, %rd1, %rd9;
	st.global.u32 	[%rd2], %r23;
	add.f32 	%f14, %f3, %f15;
	mov.b32 	%r21, 0;
	mov.f32 	%f29, %f2;
	mov.f32 	%f30, %f14;
$L__BB0_5:
	mul.f32 	%f24, %f30, %f30;
	mul.f32 	%f25, %f29, %f29;
	sub.f32 	%f11, %f24, %f25;
	setp.gt.f32 	%p4, %f11, 0f40800000;
	mov.u32 	%r22, %r21;
	@%p4 bra 	$L__BB0_7;
	add.f32 	%f26, %f30, %f30;
	fma.rn.f32 	%f29, %f26, %f29, %f2;
	add.f32 	%f30, %f14, %f11;
	add.s32 	%r21, %r21, 1;
	setp.ne.s32 	%p5, %r21, %r8;
	mov.u32 	%r22, %r8;
	@%p5 bra 	$L__BB0_5;
$L__BB0_7:
	st.global.u32 	[%rd2+4], %r22;
	bra.uni 	$L__BB0_9;
$L__BB0_8:
	mul.wide.s32 	%rd7, %r1, 4;
	add.s64 	%rd8, %rd1, %rd7;
	mov.b32 	%r17, 0;
	st.global.u32 	[%rd8], %r17;
	st.global.u32 	[%rd8+4], %r17;
$L__BB0_9:
	ret;

}


// ===== COMPILED SASS (sm_100) =====

	.target	sm_100

	.elftype	@"ET_EXEC"


//--------------------- .note.nv.tkinfo           --------------------------
	.section	.note.nv.tkinfo,"",@"SHT_NOTE"
	.sectionflags	@"SHF_NOTE_NV_TKINFO"
	.tkinfo
        /*0018*/ 	.word	0x00000002
        /*0030*/ 	.string	""
        /*0030*/ 	.string	"ptxas"
        /*0030*/ 	.string	"Cuda compilation tools, release 13.0, V13.0.88"
        /*0030*/ 	.string	"Build cuda_13.0.r13.0/compiler.36424714_0"
        /*0030*/ 	.string	"-arch sm_100 -m 64 "



//--------------------- .note.nv.cuinfo           --------------------------
	.section	.note.nv.cuinfo,"",@"SHT_NOTE"
	.sectionflags	@"SHF_NOTE_NV_CUINFO"
        /*0018*/ 	.short	0x0002
        /*001a*/ 	.short	0x0064
        /*001c*/ 	.short	0x0082
	.zero		2


//--------------------- .nv.info                  --------------------------
	.section	.nv.info,"",@"SHT_CUDA_INFO"
	.align	4


	//----- nvinfo : EIATTR_REGCOUNT
	.align		4
        /*0000*/ 	.byte	0x04, 0x2f
        /*0002*/ 	.short	(.L_1 - .L_0)
	.align		4
.L_0:
        /*0004*/ 	.word	index@(_Z12mandelKernelffffPiimi)
        /*0008*/ 	.word	0x00000010


	//----- nvinfo : EIATTR_FRAME_SIZE
	.align		4
.L_1:
        /*000c*/ 	.byte	0x04, 0x11
        /*000e*/ 	.short	(.L_3 - .L_2)
	.align		4
.L_2:
        /*0010*/ 	.word	index@(_Z12mandelKernelffffPiimi)
        /*0014*/ 	.word	0x00000000


	//----- nvinfo : EIATTR_MIN_STACK_SIZE
	.align		4
.L_3:
        /*0018*/ 	.byte	0x04, 0x12
        /*001a*/ 	.short	(.L_5 - .L_4)
	.align		4
.L_4:
        /*001c*/ 	.word	index@(_Z12mandelKernelffffPiimi)
        /*0020*/ 	.word	0x00000000
.L_5:


//--------------------- .nv.compat                --------------------------
	.section	.nv.compat,"",@"SHT_CUDA_COMPAT_INFO"
	.align	4
        /*0000*/ 	.byte	0x02, 0x09, 0x00, 0x00, 0x02, 0x02, 0x01, 0x00, 0x02, 0x05, 0x05, 0x00, 0x03, 0x07, 0x01, 0x01
        /*0010*/ 	.byte	0x02, 0x03, 0x00, 0x00, 0x02, 0x06, 0x01, 0x00, 0x04, 0x0b, 0x08, 0x00, 0x01, 0x00, 0x00, 0x00
        /*0020*/ 	.byte	0x00, 0x00, 0x00, 0x00


//--------------------- .nv.info._Z12mandelKernelffffPiimi --------------------------
	.section	.nv.info._Z12mandelKernelffffPiimi,"",@"SHT_CUDA_INFO"
	.sectionflags	@""
	.align	4


	//----- nvinfo : EIATTR_CUDA_API_VERSION
	.align		4
        /*0000*/ 	.byte	0x04, 0x37
        /*0002*/ 	.short	(.L_7 - .L_6)
.L_6:
        /*0004*/ 	.word	0x00000082


	//----- nvinfo : EIATTR_KPARAM_INFO
	.align		4
.L_7:
        /*0008*/ 	.byte	0x04, 0x17
        /*000a*/ 	.short	(.L_9 - .L_8)
.L_8:
        /*000c*/ 	.word	0x00000000
        /*0010*/ 	.short	0x0007
        /*0012*/ 	.short	0x0028
        /*0014*/ 	.byte	0x00, 0xf0, 0x11, 0x00


	//----- nvinfo : EIATTR_KPARAM_INFO
	.align		4
.L_9:
        /*0018*/ 	.byte	0x04, 0x17
        /*001a*/ 	.short	(.L_11 - .L_10)
.L_10:
        /*001c*/ 	.word	0x00000000
        /*0020*/ 	.short	0x0006
        /*0022*/ 	.short	0x0020
        /*0024*/ 	.byte	0x00, 0xf0, 0x21, 0x00


	//----- nvinfo : EIATTR_KPARAM_INFO
	.align		4
.L_11:
        /*0028*/ 	.byte	0x04, 0x17
        /*002a*/ 	.short	(.L_13 - .L_12)
.L_12:
        /*002c*/ 	.word	0x00000000
        /*0030*/ 	.short	0x0005
        /*0032*/ 	.short	0x0018
        /*0034*/ 	.byte	0x00, 0xf0, 0x11, 0x00


	//----- nvinfo : EIATTR_KPARAM_INFO
	.align		4
.L_13:
        /*0038*/ 	.byte	0x04, 0x17
        /*003a*/ 	.short	(.L_15 - .L_14)
.L_14:
        /*003c*/ 	.word	0x00000000
        /*0040*/ 	.short	0x0004
        /*0042*/ 	.short	0x0010
        /*0044*/ 	.byte	0x00, 0xf5, 0x21, 0x00


	//----- nvinfo : EIATTR_KPARAM_INFO
	.align		4
.L_15:
        /*0048*/ 	.byte	0x04, 0x17
        /*004a*/ 	.short	(.L_17 - .L_16)
.L_16:
        /*004c*/ 	.word	0x00000000
        /*0050*/ 	.short	0x0003
        /*0052*/ 	.short	0x000c
        /*0054*/ 	.byte	0x00, 0xf0, 0x11, 0x00


	//----- nvinfo : EIATTR_KPARAM_INFO
	.align		4
.L_17:
        /*0058*/ 	.byte	0x04, 0x17
        /*005a*/ 	.short	(.L_19 - .L_18)
.L_18:
        /*005c*/ 	.word	0x00000000
        /*0060*/ 	.short	0x0002
        /*0062*/ 	.short	0x0008
        /*0064*/ 	.byte	0x00, 0xf0, 0x11, 0x00


	//----- nvinfo : EIATTR_KPARAM_INFO
	.align		4
.L_19:
        /*0068*/ 	.byte	0x04, 0x17
        /*006a*/ 	.short	(.L_21 - .L_20)
.L_20:
        /*006c*/ 	.word	0x00000000
        /*0070*/ 	.short	0x0001
        /*0072*/ 	.short	0x0004
        /*0074*/ 	.byte	0x00, 0xf0, 0x11, 0x00


	//----- nvinfo : EIATTR_KPARAM_INFO
	.align		4
.L_21:
        /*0078*/ 	.byte	0x04, 0x17
        /*007a*/ 	.short	(.L_23 - .L_22)
.L_22:
        /*007c*/ 	.word	0x00000000
        /*0080*/ 	.short	0x0000
        /*0082*/ 	.short	0x0000
        /*0084*/ 	.byte	0x00, 0xf0, 0x11, 0x00


	//----- nvinfo : EIATTR_SPARSE_MMA_MASK
	.align		4
.L_23:
        /*0088*/ 	.byte	0x03, 0x50
        /*008a*/ 	.short	0x0000


	//----- nvinfo : EIATTR_MAXREG_COUNT
	.align		4
        /*008c*/ 	.byte	0x03, 0x1b
        /*008e*/ 	.short	0x00ff


	//----- nvinfo : EIATTR_MERCURY_ISA_VERSION
	.align		4
        /*0090*/ 	.byte	0x03, 0x5f
        /*0092*/ 	.short	0x0101


	//----- nvinfo : EIATTR_VRC_CTA_INIT_COUNT
	.align		4
        /*0094*/ 	.byte	0x02, 0x4a
	.zero		1
	.zero		1


	//----- nvinfo : EIATTR_EXIT_INSTR_OFFSETS
	.align		4
        /*0098*/ 	.byte	0x04, 0x1c
        /*009a*/ 	.short	(.L_25 - .L_24)


	//   ....[0]....
.L_24:
        /*009c*/ 	.word	0x00000490


	//   ....[1]....
        /*00a0*/ 	.word	0x000004d0


	//----- nvinfo : EIATTR_CRS_STACK_SIZE
	.align		4
.L_25:
        /*00a4*/ 	.byte	0x04, 0x1e
        /*00a6*/ 	.short	(.L_27 - .L_26)
.L_26:
        /*00a8*/ 	.word	0x00000000


	//----- nvinfo : EIATTR_CBANK_PARAM_SIZE
	.align		4
.L_27:
        /*00ac*/ 	.byte	0x03, 0x19
        /*00ae*/ 	.short	0x002c


	//----- nvinfo : EIATTR_PARAM_CBANK
	.align		4
        /*00b0*/ 	.byte	0x04, 0x0a
        /*00b2*/ 	.short	(.L_29 - .L_28)
	.align		4
.L_28:
        /*00b4*/ 	.word	index@(.nv.constant0._Z12mandelKernelffffPiimi)
        /*00b8*/ 	.short	0x0380
        /*00ba*/ 	.short	0x002c


	//----- nvinfo : EIATTR_SW_WAR
	.align		4
.L_29:
        /*00bc*/ 	.byte	0x04, 0x36
        /*00be*/ 	.short	(.L_31 - .L_30)
.L_30:
        /*00c0*/ 	.word	0x00000008
.L_31:


//--------------------- .nv.callgraph             --------------------------
	.section	.nv.callgraph,"",@"SHT_CUDA_CALLGRAPH"
	.align	4
	.sectionentsize	8
	.align		4
        /*0000*/ 	.word	0x00000000
	.align		4
        /*0004*/ 	.word	0xffffffff
	.align		4
        /*0008*/ 	.word	0x00000000
	.align		4
        /*000c*/ 	.word	0xfffffffe
	.align		4
        /*0010*/ 	.word	0x00000000
	.align		4
        /*0014*/ 	.word	0xfffffffd
	.align		4
        /*0018*/ 	.word	0x00000000
	.align		4
        /*001c*/ 	.word	0xfffffffc


//--------------------- .text._Z12mandelKernelffffPiimi --------------------------
	.section	.text._Z12mandelKernelffffPiimi,"ax",@progbits
	.align	128
        .global         _Z12mandelKernelffffPiimi
        .type           _Z12mandelKernelffffPiimi,@function
        .size           _Z12mandelKernelffffPiimi,(.L_x_8 - _Z12mandelKernelffffPiimi)
        .other          _Z12mandelKernelffffPiimi,@"STO_CUDA_ENTRY STV_DEFAULT"
_Z12mandelKernelffffPiimi:
.text._Z12mandelKernelffffPiimi:
[----:B------:R-:W-:Y:S01]  /*0000*/  LDC R1, c[0x0][0x37c] ;  /* 0x0000df00ff017b82 */ /* 0x000fe20000000800 */
[----:B------:R-:W0:Y:S07]  /*0010*/  S2R R0, SR_TID.X ;  /* 0x0000000000007919 */ /* 0x000e2e0000002100 */
[----:B------:R-:W1:Y:S01]  /*0020*/  LDC R9, c[0x0][0x360] ;  /* 0x0000d800ff097b82 */ /* 0x000e620000000800 */
[----:B------:R-:W2:Y:S01]  /*0030*/  LDCU UR7, c[0x0][0x3a8] ;  /* 0x00007500ff0777ac */ /* 0x000ea20008000800 */
[----:B------:R-:W3:Y:S01]  /*0040*/  S2R R8, SR_TID.Y ;  /* 0x0000000000087919 */ /* 0x000ee20000002200 */
[----:B------:R-:W4:Y:S05]  /*0050*/  LDCU.64 UR8, c[0x0][0x3a0] ;  /* 0x00007400ff0877ac */ /* 0x000f2a0008000a00 */
[----:B------:R-:W3:Y:S08]  /*0060*/  S2UR UR4, SR_CTAID.Y ;  /* 0x00000000000479c3 */ /* 0x000ef00000002600 */
[----:B------:R-:W3:Y:S01]  /*0070*/  LDC R11, c[0x0][0x364] ;  /* 0x0000d900ff0b7b82 */ /* 0x000ee20000000800 */
[----:B--2---:R-:W-:-:S07]  /*0080*/  UISETP.GE.AND UP0, UPT, UR7, 0x1, UPT ;  /* 0x000000010700788c */ /* 0x004fce000bf06270 */
[----:B------:R-:W1:Y:S01]  /*0090*/  S2UR UR6, SR_CTAID.X ;  /* 0x00000000000679c3 */ /* 0x000e620000002500 */
[----:B0-----:R-:W-:-:S07]  /*00a0*/  SHF.L.U32 R0, R0, 0x1, RZ ;  /* 0x0000000100007819 */ /* 0x001fce00000006ff */
[----:B------:R-:W4:Y:S08]  /*00b0*/  LDC.64 R4, c[0x0][0x390] ;  /* 0x0000e400ff047b82 */ /* 0x000f300000000a00 */
[----:B------:R-:W0:Y:S01]  /*00c0*/  LDC.64 R6, c[0x0][0x380] ;  /* 0x0000e000ff067b82 */ /* 0x000e220000000a00 */
[----:B---3--:R-:W-:Y:S01]  /*00d0*/  IMAD R11, R11, UR4, R8 ;  /* 0x000000040b0b7c24 */ /* 0x008fe2000f8e0208 */
[----:B------:R-:W2:Y:S06]  /*00e0*/  LDCU.64 UR4, c[0x0][0x358] ;  /* 0x00006b00ff0477ac */ /* 0x000eac0008000a00 */
[----:B------:R-:W0:Y:S01]  /*00f0*/  LDC.64 R2, c[0x0][0x388] ;  /* 0x0000e200ff027b82 */ /* 0x000e220000000a00 */
[----:B-1----:R-:W-:Y:S01]  /*0100*/  IMAD R9, R9, UR6, R0 ;  /* 0x0000000609097c24 */ /* 0x002fe2000f8e0200 */
[----:B------:R-:W-:-:S04]  /*0110*/  I2FP.F32.U32 R0, R11 ;  /* 0x0000000b00007245 */ /* 0x000fc80000201000 */
[----:B------:R-:W-:Y:S01]  /*0120*/  I2FP.F32.S32 R13, R9 ;  /* 0x00000009000d7245 */ /* 0x000fe20000201400 */
[----:B----4-:R-:W-:-:S04]  /*0130*/  IMAD.WIDE.U32 R4, R11, UR8, R4 ;  /* 0x000000080b047c25 */ /* 0x010fc8000f8e0004 */
[----:B------:R-:W-:Y:S02]  /*0140*/  IMAD R5, R11, UR9, R5 ;  /* 0x000000090b057c24 */ /* 0x000fe4000f8e0205 */
[----:B0-----:R-:W-:Y:S01]  /*0150*/  FFMA R0, R0, R3, R7 ;  /* 0x0000000300007223 */ /* 0x001fe20000000007 */
[----:B------:R-:W-:Y:S01]  /*0160*/  FFMA R3, R13, R2, R6 ;  /* 0x000000020d037223 */ /* 0x000fe20000000006 */
[----:B--2---:R-:W-:Y:S06]  /*0170*/  BRA.U !UP0, `(.L_x_0) ;  /* 0x0000000108c87547 */ /* 0x004fec000b800000 */
[----:B------:R-:W-:Y:S01]  /*0180*/  FFMA R3, RZ, R2, R3 ;  /* 0x00000002ff037223 */ /* 0x000fe20000000003 */
[----:B------:R-:W-:Y:S01]  /*0190*/  FMUL R2, R0, R0 ;  /* 0x0000000000027220 */ /* 0x000fe20000400000 */
[----:B------:R-:W-:Y:S01]  /*01a0*/  BSSY.RECONVERGENT B0, `(.L_x_1) ;  /* 0x0000017000007945 */ /* 0x000fe20003800200 */
[----:B------:R-:W-:Y:S02]  /*01b0*/  HFMA2 R11, -RZ, RZ, 0, 0 ;  /* 0x00000000ff0b7431 */ /* 0x000fe400000001ff */
[----:B------:R-:W-:-:S05]  /*01c0*/  FFMA R2, R3, R3, -R2 ;  /* 0x0000000303027223 */ /* 0x000fca0000000802 */
[----:B------:R-:W-:-:S13]  /*01d0*/  FSETP.GT.AND P0, PT, R2, 4, PT ;  /* 0x408000000200780b */ /* 0x000fda0003f04000 */
[----:B------:R-:W-:Y:S05]  /*01e0*/  @P0 BRA `(.L_x_2) ;  /* 0x0000000000480947 */ /* 0x000fea0003800000 */
[----:B------:R-:W-:Y:S01]  /*01f0*/  MOV R8, R2 ;  /* 0x0000000200087202 */ /* 0x000fe20000000f00 */
[----:B------:R-:W0:Y:S01]  /*0200*/  LDCU UR7, c[0x0][0x3a8] ;  /* 0x00007500ff0777ac */ /* 0x000e220008000800 */
[----:B------:R-:W-:Y:S02]  /*0210*/  MOV R2, RZ ;  /* 0x000000ff00027202 */ /* 0x000fe40000000f00 */
[----:B------:R-:W-:Y:S01]  /*0220*/  MOV R7, R0 ;  /* 0x0000000000077202 */ /* 0x000fe20000000f00 */
[----:B------:R-:W1:Y:S01]  /*0230*/  LDCU UR6, c[0x0][0x3a8] ;  /* 0x00007500ff0677ac */ /* 0x000e620008000800 */
[----:B------:R-:W-:-:S07]  /*0240*/  MOV R6, R3 ;  /* 0x0000000300067202 */ /* 0x000fce0000000f00 */
.L_x_3:
[----:B------:R-:W-:Y:S01]  /*0250*/  IADD3 R2, PT, PT, R2, 0x1, RZ ;  /* 0x0000000102027810 */ /* 0x000fe20007ffe0ff */
[----:B------:R-:W-:Y:S01]  /*0260*/  FADD R13, R6, R6 ;  /* 0x00000006060d7221 */ /* 0x000fe20000000000 */
[----:B-1----:R-:W-:Y:S02]  /*0270*/  MOV R11, UR6 ;  /* 0x00000006000b7c02 */ /* 0x002fe40008000f00 */
[----:B0-----:R-:W-:Y:S01]  /*0280*/  ISETP.NE.AND P0, PT, R2, UR7, PT ;  /* 0x0000000702007c0c */ /* 0x001fe2000bf05270 */
[----:B------:R-:W-:-:S12]  /*0290*/  FFMA R7, R13, R7, R0 ;  /* 0x000000070d077223 */ /* 0x000fd80000000000 */
[----:B------:R-:W-:Y:S05]  /*02a0*/  @!P0 BRA `(.L_x_2) ;  /* 0x0000000000188947 */ /* 0x000fea0003800000 */
[----:B------:R-:W-:Y:S01]  /*02b0*/  FADD R6, R3, R8 ;  /* 0x0000000803067221 */ /* 0x000fe20000000000 */
[----:B------:R-:W-:-:S04]  /*02c0*/  FMUL R11, R7, R7 ;  /* 0x00000007070b7220 */ /* 0x000fc80000400000 */
[----:B------:R-:W-:-:S05]  /*02d0*/  FFMA R8, R6, R6, -R11 ;  /* 0x0000000606087223 */ /* 0x000fca000000080b */
[----:B------:R-:W-:-:S13]  /*02e0*/  FSETP.GT.AND P0, PT, R8, 4, PT ;  /* 0x408000000800780b */ /* 0x000fda0003f04000 */
[----:B------:R-:W-:Y:S05]  /*02f0*/  @!P0 BRA `(.L_x_3) ;  /* 0xfffffffc00d48947 */ /* 0x000fea000383ffff */
[----:B------:R-:W-:-:S07]  /*0300*/  MOV R11, R2 ;  /* 0x00000002000b7202 */ /* 0x000fce0000000f00 */
.L_x_2:
[----:B------:R-:W-:Y:S05]  /*0310*/  BSYNC.RECONVERGENT B0 ;  /* 0x0000000000007941 */ /* 0x000fea0003800200 */
.L_x_1:
[----:B------:R-:W-:Y:S01]  /*0320*/  IMAD.WIDE R4, R9, 0x4, R4 ;  /* 0x0000000409047825 */ /* 0x000fe200078e0204 */
[----:B------:R-:W0:Y:S03]  /*0330*/  LDCU UR6, c[0x0][0x388] ;  /* 0x00007100ff0677ac */ /* 0x000e260008000800 */
[----:B------:R-:W-:Y:S01]  /*0340*/  HFMA2 R2, -RZ, RZ, 0, 0 ;  /* 0x00000000ff027431 */ /* 0x000fe200000001ff */
[----:B------:R-:W-:Y:S01]  /*0350*/  BSSY.RECONVERGENT B0, `(.L_x_4) ;  /* 0x0000012000007945 */ /* 0x000fe20003800200 */
[----:B------:R-:W-:Y:S01]  /*0360*/  MOV R7, R0 ;  /* 0x0000000000077202 */ /* 0x000fe20000000f00 */
[----:B------:R1:W-:Y:S01]  /*0370*/  STG.E desc[UR4][R4.64], R11 ;  /* 0x0000000b04007986 */ /* 0x0003e2000c101904 */
[----:B------:R-:W2:Y:S01]  /*0380*/  LDCU UR8, c[0x0][0x3a8] ;  /* 0x00007500ff0877ac */ /* 0x000ea20008000800 */
[----:B------:R-:W3:Y:S01]  /*0390*/  LDCU UR7, c[0x0][0x3a8] ;  /* 0x00007500ff0777ac */ /* 0x000ee20008000800 */
[----:B0-----:R-:W-:-:S05]  /*03a0*/  FADD R3, R3, UR6 ;  /* 0x0000000603037e21 */ /* 0x001fca0008000000 */
[----:B-1----:R-:W-:-:S07]  /*03b0*/  MOV R6, R3 ;  /* 0x0000000300067202 */ /* 0x002fce0000000f00 */
.L_x_6:
[----:B------:R-:W-:-:S04]  /*03c0*/  FMUL R9, R7, R7 ;  /* 0x0000000707097220 */ /* 0x000fc80000400000 */
[----:B------:R-:W-:-:S05]  /*03d0*/  FFMA R8, R6, R6, -R9 ;  /* 0x0000000606087223 */ /* 0x000fca0000000809 */
[----:B------:R-:W-:-:S13]  /*03e0*/  FSETP.GT.AND P0, PT, R8, 4, PT ;  /* 0x408000000800780b */ /* 0x000fda0003f04000 */
[----:B------:R-:W-:Y:S05]  /*03f0*/  @P0 BRA `(.L_x_5) ;  /* 0x00000000001c0947 */ /* 0x000fea0003800000 */
[----:B------:R-:W-:Y:S01]  /*0400*/  IADD3 R2, PT, PT, R2, 0x1, RZ ;  /* 0x0000000102027810 */ /* 0x000fe20007ffe0ff */
[----:B------:R-:W-:Y:S01]  /*0410*/  FADD R9, R6, R6 ;  /* 0x0000000606097221 */ /* 0x000fe20000000000 */
[----:B------:R-:W-:Y:S02]  /*0420*/  FADD R6, R3, R8 ;  /* 0x0000000803067221 */ /* 0x000fe40000000000 */
[----:B---3--:R-:W-:Y:S01]  /*0430*/  ISETP.NE.AND P0, PT, R2, UR7, PT ;  /* 0x0000000702007c0c */ /* 0x008fe2000bf05270 */
[----:B------:R-:W-:-:S12]  /*0440*/  FFMA R7, R9, R7, R0 ;  /* 0x0000000709077223 */ /* 0x000fd80000000000 */
[----:B------:R-:W-:Y:S05]  /*0450*/  @P0 BRA `(.L_x_6) ;  /* 0xfffffffc00d80947 */ /* 0x000fea000383ffff */
[----:B--2---:R-:W-:-:S07]  /*0460*/  MOV R2, UR8 ;  /* 0x0000000800027c02 */ /* 0x004fce0008000f00 */
.L_x_5:
[----:B--23--:R-:W-:Y:S05]  /*0470*/  BSYNC.RECONVERGENT B0 ;  /* 0x0000000000007941 */ /* 0x00cfea0003800200 */
.L_x_4:
[----:B------:R-:W-:Y:S01]  /*0480*/  STG.E desc[UR4][R4.64+0x4], R2 ;  /* 0x0000040204007986 */ /* 0x000fe2000c101904 */
[----:B------:R-:W-:Y:S05]  /*0490*/  EXIT ;  /* 0x000000000000794d */ /* 0x000fea0003800000 */
.L_x_0:
[----:B------:R-:W-:-:S05]  /*04a0*/  IMAD.WIDE R4, R9, 0x4, R4 ;  /* 0x0000000409047825 */ /* 0x000fca00078e0204 */
[----:B------:R-:W-:Y:S04]  /*04b0*/  STG.E desc[UR4][R4.64], RZ ;  /* 0x000000ff04007986 */ /* 0x000fe8000c101904 */
[----:B------:R-:W-:Y:S01]  /*04c0*/  STG.E desc[UR4][R4.64+0x4], RZ ;  /* 0x000004ff04007986 */ /* 0x000fe2000c101904 */
[----:B------:R-:W-:Y:S05]  /*04d0*/  EXIT ;  /* 0x000000000000794d */ /* 0x000fea0003800000 */
.L_x_7:
[----:B------:R-:W-:-:S00]  /*04e0*/  BRA `(.L_x_7) ;  /* 0xfffffffc00fc7947 */ /* 0x000fc0000383ffff */
[----:B------:R-:W-:-:S00]  /*04f0*/  NOP ;  /* 0x0000000000007918 */ /* 0x000fc00000000000 */
        /* <DEDUP_REMOVED lines=8> */
.L_x_8:


//--------------------- .nv.shared.reserved.0     --------------------------
	.section	.nv.shared.reserved.0,"aw",@nobits
	.weak		__nv_reservedSMEM_offset_0_alias
	.size		__nv_reservedSMEM_offset_0_alias, 0, 64
	.other		__nv_reservedSMEM_offset_0_alias,@"STO_CUDA_RESERVED_SHARED STV_DEFAULT"
__nv_reservedSMEM_offset_0_alias:
	.zero		0
	.zero		64


//--------------------- .nv.constant0._Z12mandelKernelffffPiimi --------------------------
	.section	.nv.constant0._Z12mandelKernelffffPiimi,"a",@progbits
	.sectionflags	@""
	.align	4
.nv.constant0._Z12mandelKernelffffPiimi:
	.zero		940


//--------------------- SYMBOLS --------------------------

	.type		.nv.reservedSmem.offset0,@object
	.size		.nv.reservedSmem.offset0,0x4
